//
// Generated by NVIDIA NVVM Compiler
//
// Compiler Build ID: CL-36424714
// Cuda compilation tools, release 13.0, V13.0.88
// Based on NVVM 20.0.0
//

.version 9.0
.target sm_100
.address_size 64

	// .globl	_Z18matchPattern_gpu_1PjS_Piii

.visible .entry _Z18matchPattern_gpu_1PjS_Piii(
	.param .u64 .ptr .align 1 _Z18matchPattern_gpu_1PjS_Piii_param_0,
	.param .u64 .ptr .align 1 _Z18matchPattern_gpu_1PjS_Piii_param_1,
	.param .u64 .ptr .align 1 _Z18matchPattern_gpu_1PjS_Piii_param_2,
	.param .u32 _Z18matchPattern_gpu_1PjS_Piii_param_3,
	.param .u32 _Z18matchPattern_gpu_1PjS_Piii_param_4
)
{
	.reg .pred 	%p<45>;
	.reg .b32 	%r<99>;
	.reg .b64 	%rd<26>;

	ld.param.u64 	%rd16, [_Z18matchPattern_gpu_1PjS_Piii_param_0];
	ld.param.u64 	%rd17, [_Z18matchPattern_gpu_1PjS_Piii_param_1];
	ld.param.u64 	%rd18, [_Z18matchPattern_gpu_1PjS_Piii_param_2];
	ld.param.u32 	%r21, [_Z18matchPattern_gpu_1PjS_Piii_param_3];
	ld.param.u32 	%r22, [_Z18matchPattern_gpu_1PjS_Piii_param_4];
	cvta.to.global.u64 	%rd1, %rd18;
	cvta.to.global.u64 	%rd2, %rd17;
	mov.u32 	%r23, %ctaid.x;
	mov.u32 	%r24, %ntid.x;
	mov.u32 	%r25, %tid.x;
	mad.lo.s32 	%r1, %r23, %r24, %r25;
	setp.ge.s32 	%p1, %r1, %r22;
	@%p1 bra 	$L__BB0_81;
	cvta.to.global.u64 	%rd19, %rd16;
	mul.wide.s32 	%rd20, %r1, 4;
	add.s64 	%rd3, %rd19, %rd20;
	setp.lt.s32 	%p2, %r21, 1;
	@%p2 bra 	$L__BB0_81;
	and.b32  	%r2, %r21, 15;
	add.s32 	%r3, %r2, -1;
	and.b32  	%r4, %r21, 7;
	add.s32 	%r5, %r4, -1;
	and.b32  	%r6, %r21, 2147483632;
	and.b32  	%r7, %r21, 3;
	neg.s32 	%r8, %r6;
	add.s64 	%rd4, %rd2, 32;
	add.s64 	%rd5, %rd1, 32;
	mov.b32 	%r93, 0;
$L__BB0_3:
	setp.eq.s32 	%p3, %r93, 0;
	@%p3 bra 	$L__BB0_5;
	ld.global.u32 	%r27, [%rd3];
	shl.b32 	%r28, %r93, 3;
	ld.global.u32 	%r29, [%rd3+4];
	shf.r.wrap.b32 	%r94, %r27, %r29, %r28;
	bra.uni 	$L__BB0_6;
$L__BB0_5:
	ld.global.u32 	%r94, [%rd3];
$L__BB0_6:
	setp.lt.u32 	%p4, %r21, 16;
	mov.b32 	%r97, 0;
	@%p4 bra 	$L__BB0_41;
	mov.u64 	%rd24, %rd5;
	mov.u64 	%rd25, %rd4;
	mov.u32 	%r95, %r8;
$L__BB0_8:
	.pragma "nounroll";
	ld.global.u32 	%r31, [%rd25+-32];
	setp.ne.s32 	%p5, %r94, %r31;
	@%p5 bra 	$L__BB0_10;
	atom.global.add.u32 	%r32, [%rd24+-32], 1;
$L__BB0_10:
	ld.global.u32 	%r33, [%rd25+-28];
	setp.ne.s32 	%p6, %r94, %r33;
	@%p6 bra 	$L__BB0_12;
	atom.global.add.u32 	%r34, [%rd24+-28], 1;
$L__BB0_12:
	ld.global.u32 	%r35, [%rd25+-24];
	setp.ne.s32 	%p7, %r94, %r35;
	@%p7 bra 	$L__BB0_14;
	atom.global.add.u32 	%r36, [%rd24+-24], 1;
$L__BB0_14:
	ld.global.u32 	%r37, [%rd25+-20];
	setp.ne.s32 	%p8, %r94, %r37;
	@%p8 bra 	$L__BB0_16;
	atom.global.add.u32 	%r38, [%rd24+-20], 1;
$L__BB0_16:
	ld.global.u32 	%r39, [%rd25+-16];
	setp.ne.s32 	%p9, %r94, %r39;
	@%p9 bra 	$L__BB0_18;
	atom.global.add.u32 	%r40, [%rd24+-16], 1;
$L__BB0_18:
	ld.global.u32 	%r41, [%rd25+-12];
	setp.ne.s32 	%p10, %r94, %r41;
	@%p10 bra 	$L__BB0_20;
	atom.global.add.u32 	%r42, [%rd24+-12], 1;
$L__BB0_20:
	ld.global.u32 	%r43, [%rd25+-8];
	setp.ne.s32 	%p11, %r94, %r43;
	@%p11 bra 	$L__BB0_22;
	atom.global.add.u32 	%r44, [%rd24+-8], 1;
$L__BB0_22:
	ld.global.u32 	%r45, [%rd25+-4];
	setp.ne.s32 	%p12, %r94, %r45;
	@%p12 bra 	$L__BB0_24;
	atom.global.add.u32 	%r46, [%rd24+-4], 1;
$L__BB0_24:
	ld.global.u32 	%r47, [%rd25];
	setp.ne.s32 	%p13, %r94, %r47;
	@%p13 bra 	$L__BB0_26;
	atom.global.add.u32 	%r48, [%rd24], 1;
$L__BB0_26:
	ld.global.u32 	%r49, [%rd25+4];
	setp.ne.s32 	%p14, %r94, %r49;
	@%p14 bra 	$L__BB0_28;
	atom.global.add.u32 	%r50, [%rd24+4], 1;
$L__BB0_28:
	ld.global.u32 	%r51, [%rd25+8];
	setp.ne.s32 	%p15, %r94, %r51;
	@%p15 bra 	$L__BB0_30;
	atom.global.add.u32 	%r52, [%rd24+8], 1;
$L__BB0_30:
	ld.global.u32 	%r53, [%rd25+12];
	setp.ne.s32 	%p16, %r94, %r53;
	@%p16 bra 	$L__BB0_32;
	atom.global.add.u32 	%r54, [%rd24+12], 1;
$L__BB0_32:
	ld.global.u32 	%r55, [%rd25+16];
	setp.ne.s32 	%p17, %r94, %r55;
	@%p17 bra 	$L__BB0_34;
	atom.global.add.u32 	%r56, [%rd24+16], 1;
$L__BB0_34:
	ld.global.u32 	%r57, [%rd25+20];
	setp.ne.s32 	%p18, %r94, %r57;
	@%p18 bra 	$L__BB0_36;
	atom.global.add.u32 	%r58, [%rd24+20], 1;
$L__BB0_36:
	ld.global.u32 	%r59, [%rd25+24];
	setp.ne.s32 	%p19, %r94, %r59;
	@%p19 bra 	$L__BB0_38;
	atom.global.add.u32 	%r60, [%rd24+24], 1;
$L__BB0_38:
	ld.global.u32 	%r61, [%rd25+28];
	setp.ne.s32 	%p20, %r94, %r61;
	@%p20 bra 	$L__BB0_40;
	atom.global.add.u32 	%r62, [%rd24+28], 1;
$L__BB0_40:
	add.s32 	%r95, %r95, 16;
	add.s64 	%rd25, %rd25, 64;
	add.s64 	%rd24, %rd24, 64;
	setp.ne.s32 	%p21, %r95, 0;
	mov.u32 	%r97, %r6;
	@%p21 bra 	$L__BB0_8;
$L__BB0_41:
	setp.eq.s32 	%p22, %r2, 0;
	@%p22 bra 	$L__BB0_80;
	setp.lt.u32 	%p23, %r3, 7;
	@%p23 bra 	$L__BB0_60;
	mul.wide.u32 	%rd21, %r97, 4;
	add.s64 	%rd10, %rd2, %rd21;
	ld.global.u32 	%r63, [%rd10];
	setp.ne.s32 	%p24, %r94, %r63;
	add.s64 	%rd11, %rd1, %rd21;
	@%p24 bra 	$L__BB0_45;
	atom.global.add.u32 	%r64, [%rd11], 1;
$L__BB0_45:
	ld.global.u32 	%r65, [%rd10+4];
	setp.ne.s32 	%p25, %r94, %r65;
	@%p25 bra 	$L__BB0_47;
	atom.global.add.u32 	%r66, [%rd11+4], 1;
$L__BB0_47:
	ld.global.u32 	%r67, [%rd10+8];
	setp.ne.s32 	%p26, %r94, %r67;
	@%p26 bra 	$L__BB0_49;
	atom.global.add.u32 	%r68, [%rd11+8], 1;
$L__BB0_49:
	ld.global.u32 	%r69, [%rd10+12];
	setp.ne.s32 	%p27, %r94, %r69;
	@%p27 bra 	$L__BB0_51;
	atom.global.add.u32 	%r70, [%rd11+12], 1;
$L__BB0_51:
	ld.global.u32 	%r71, [%rd10+16];
	setp.ne.s32 	%p28, %r94, %r71;
	@%p28 bra 	$L__BB0_53;
	atom.global.add.u32 	%r72, [%rd11+16], 1;
$L__BB0_53:
	ld.global.u32 	%r73, [%rd10+20];
	setp.ne.s32 	%p29, %r94, %r73;
	@%p29 bra 	$L__BB0_55;
	atom.global.add.u32 	%r74, [%rd11+20], 1;
$L__BB0_55:
	ld.global.u32 	%r75, [%rd10+24];
	setp.ne.s32 	%p30, %r94, %r75;
	@%p30 bra 	$L__BB0_57;
	atom.global.add.u32 	%r76, [%rd11+24], 1;
$L__BB0_57:
	ld.global.u32 	%r77, [%rd10+28];
	setp.ne.s32 	%p31, %r94, %r77;
	@%p31 bra 	$L__BB0_59;
	atom.global.add.u32 	%r78, [%rd11+28], 1;
$L__BB0_59:
	add.s32 	%r97, %r97, 8;
$L__BB0_60:
	setp.eq.s32 	%p32, %r4, 0;
	@%p32 bra 	$L__BB0_80;
	setp.lt.u32 	%p33, %r5, 3;
	@%p33 bra 	$L__BB0_71;
	mul.wide.u32 	%rd22, %r97, 4;
	add.s64 	%rd12, %rd2, %rd22;
	ld.global.u32 	%r79, [%rd12];
	setp.ne.s32 	%p34, %r94, %r79;
	add.s64 	%rd13, %rd1, %rd22;
	@%p34 bra 	$L__BB0_64;
	atom.global.add.u32 	%r80, [%rd13], 1;
$L__BB0_64:
	ld.global.u32 	%r81, [%rd12+4];
	setp.ne.s32 	%p35, %r94, %r81;
	@%p35 bra 	$L__BB0_66;
	atom.global.add.u32 	%r82, [%rd13+4], 1;
$L__BB0_66:
	ld.global.u32 	%r83, [%rd12+8];
	setp.ne.s32 	%p36, %r94, %r83;
	@%p36 bra 	$L__BB0_68;
	atom.global.add.u32 	%r84, [%rd13+8], 1;
$L__BB0_68:
	ld.global.u32 	%r85, [%rd12+12];
	setp.ne.s32 	%p37, %r94, %r85;
	@%p37 bra 	$L__BB0_70;
	atom.global.add.u32 	%r86, [%rd13+12], 1;
$L__BB0_70:
	add.s32 	%r97, %r97, 4;
$L__BB0_71:
	setp.eq.s32 	%p38, %r7, 0;
	@%p38 bra 	$L__BB0_80;
	mul.wide.u32 	%rd23, %r97, 4;
	add.s64 	%rd14, %rd2, %rd23;
	ld.global.u32 	%r87, [%rd14];
	setp.ne.s32 	%p39, %r94, %r87;
	add.s64 	%rd15, %rd1, %rd23;
	@%p39 bra 	$L__BB0_74;
	atom.global.add.u32 	%r88, [%rd15], 1;
$L__BB0_74:
	setp.eq.s32 	%p40, %r7, 1;
	@%p40 bra 	$L__BB0_80;
	ld.global.u32 	%r89, [%rd14+4];
	setp.ne.s32 	%p41, %r94, %r89;
	@%p41 bra 	$L__BB0_77;
	atom.global.add.u32 	%r90, [%rd15+4], 1;
$L__BB0_77:
	setp.eq.s32 	%p42, %r7, 2;
	@%p42 bra 	$L__BB0_80;
	ld.global.u32 	%r91, [%rd14+8];
	setp.ne.s32 	%p43, %r94, %r91;
	@%p43 bra 	$L__BB0_80;
	atom.global.add.u32 	%r92, [%rd15+8], 1;
$L__BB0_80:
	add.s32 	%r93, %r93, 1;
	setp.ne.s32 	%p44, %r93, 4;
	@%p44 bra 	$L__BB0_3;
$L__BB0_81:
	ret;

}


// ===== COMPILED SASS (sm_100) =====

	.target	sm_100

	.elftype	@"ET_EXEC"


//--------------------- .note.nv.tkinfo           --------------------------
	.section	.note.nv.tkinfo,"",@"SHT_NOTE"
	.sectionflags	@"SHF_NOTE_NV_TKINFO"
	.tkinfo
        /*0018*/ 	.word	0x00000002
        /*0030*/ 	.string	""
        /*0030*/ 	.string	"ptxas"
        /*0030*/ 	.string	"Cuda compilation tools, release 13.0, V13.0.88"
        /*0030*/ 	.string	"Build cuda_13.0.r13.0/compiler.36424714_0"
        /*0030*/ 	.string	"-arch sm_100 -m 64 "



//--------------------- .note.nv.cuinfo           --------------------------
	.section	.note.nv.cuinfo,"",@"SHT_NOTE"
	.sectionflags	@"SHF_NOTE_NV_CUINFO"
        /*0018*/ 	.short	0x0002
        /*001a*/ 	.short	0x0064
        /*001c*/ 	.short	0x0082
	.zero		2


//--------------------- .nv.info                  --------------------------
	.section	.nv.info,"",@"SHT_CUDA_INFO"
	.align	4


	//----- nvinfo : EIATTR_REGCOUNT
	.align		4
        /*0000*/ 	.byte	0x04, 0x2f
        /*0002*/ 	.short	(.L_1 - .L_0)
	.align		4
.L_0:
        /*0004*/ 	.word	index@(_Z18matchPattern_gpu_1PjS_Piii)
        /*0008*/ 	.word	0x00000013


	//----- nvinfo : EIATTR_FRAME_SIZE
	.align		4
.L_1:
        /*000c*/ 	.byte	0x04, 0x11
        /*000e*/ 	.short	(.L_3 - .L_2)
	.align		4
.L_2:
        /*0010*/ 	.word	index@(_Z18matchPattern_gpu_1PjS_Piii)
        /*0014*/ 	.word	0x00000000


	//----- nvinfo : EIATTR_MIN_STACK_SIZE
	.align		4
.L_3:
        /*0018*/ 	.byte	0x04, 0x12
        /*001a*/ 	.short	(.L_5 - .L_4)
	.align		4
.L_4:
        /*001c*/ 	.word	index@(_Z18matchPattern_gpu_1PjS_Piii)
        /*0020*/ 	.word	0x00000000
.L_5:


//--------------------- .nv.compat                --------------------------
	.section	.nv.compat,"",@"SHT_CUDA_COMPAT_INFO"
	.align	4
        /*0000*/ 	.byte	0x02, 0x09, 0x00, 0x00, 0x02, 0x02, 0x01, 0x00, 0x02, 0x05, 0x05, 0x00, 0x03, 0x07, 0x01, 0x01
        /*0010*/ 	.byte	0x02, 0x03, 0x00, 0x00, 0x02, 0x06, 0x01, 0x00, 0x04, 0x0b, 0x08, 0x00, 0x09, 0x00, 0x00, 0x00
        /*0020*/ 	.byte	0x00, 0x00, 0x00, 0x00


//--------------------- .nv.info._Z18matchPattern_gpu_1PjS_Piii --------------------------
	.section	.nv.info._Z18matchPattern_gpu_1PjS_Piii,"",@"SHT_CUDA_INFO"
	.sectionflags	@""
	.align	4


	//----- nvinfo : EIATTR_CUDA_API_VERSION
	.align		4
        /*0000*/ 	.byte	0x04, 0x37
        /*0002*/ 	.short	(.L_7 - .L_6)
.L_6:
        /*0004*/ 	.word	0x00000082


	//----- nvinfo : EIATTR_KPARAM_INFO
	.align		4
.L_7:
        /*0008*/ 	.byte	0x04, 0x17
        /*000a*/ 	.short	(.L_9 - .L_8)
.L_8:
        /*000c*/ 	.word	0x00000000
        /*0010*/ 	.short	0x0004
        /*0012*/ 	.short	0x001c
        /*0014*/ 	.byte	0x00, 0xf0, 0x11, 0x00


	//----- nvinfo : EIATTR_KPARAM_INFO
	.align		4
.L_9:
        /*0018*/ 	.byte	0x04, 0x17
        /*001a*/ 	.short	(.L_11 - .L_10)
.L_10:
        /*001c*/ 	.word	0x00000000
        /*0020*/ 	.short	0x0003
        /*0022*/ 	.short	0x0018
        /*0024*/ 	.byte	0x00, 0xf0, 0x11, 0x00


	//----- nvinfo : EIATTR_KPARAM_INFO
	.align		4
.L_11:
        /*0028*/ 	.byte	0x04, 0x17
        /*002a*/ 	.short	(.L_13 - .L_12)
.L_12:
        /*002c*/ 	.word	0x00000000
        /*0030*/ 	.short	0x0002
        /*0032*/ 	.short	0x0010
        /*0034*/ 	.byte	0x00, 0xf5, 0x21, 0x00


	//----- nvinfo : EIATTR_KPARAM_INFO
	.align		4
.L_13:
        /*0038*/ 	.byte	0x04, 0x17
        /*003a*/ 	.short	(.L_15 - .L_14)
.L_14:
        /*003c*/ 	.word	0x00000000
        /*0040*/ 	.short	0x0001
        /*0042*/ 	.short	0x0008
        /*0044*/ 	.byte	0x00, 0xf5, 0x21, 0x00


	//----- nvinfo : EIATTR_KPARAM_INFO
	.align		4
.L_15:
        /*0048*/ 	.byte	0x04, 0x17
        /*004a*/ 	.short	(.L_17 - .L_16)
.L_16:
        /*004c*/ 	.word	0x00000000
        /*0050*/ 	.short	0x0000
        /*0052*/ 	.short	0x0000
        /*0054*/ 	.byte	0x00, 0xf5, 0x21, 0x00


	//----- nvinfo : EIATTR_SPARSE_MMA_MASK
	.align		4
.L_17:
        /*0058*/ 	.byte	0x03, 0x50
        /*005a*/ 	.short	0x0000


	//----- nvinfo : EIATTR_MAXREG_COUNT
	.align		4
        /*005c*/ 	.byte	0x03, 0x1b
        /*005e*/ 	.short	0x00ff


	//----- nvinfo : EIATTR_MERCURY_ISA_VERSION
	.align		4
        /*0060*/ 	.byte	0x03, 0x5f
        /*0062*/ 	.short	0x0101


	//----- nvinfo : EIATTR_INT_WARP_WIDE_INSTR_OFFSETS
	.align		4
        /*0064*/ 	.byte	0x04, 0x31
        /*0066*/ 	.short	(.L_19 - .L_18)


	//   ....[0]....
.L_18:
        /*0068*/ 	.word	0x00000320


	//   ....[1]....
        /*006c*/ 	.word	0x000003d0


	//   ....[2]....
        /*0070*/ 	.word	0x00000480


	//   ....[3]....
        /*0074*/ 	.word	0x00000530


	//   ....[4]....
        /*0078*/ 	.word	0x000005e0


	//   ....[5]....
        /*007c*/ 	.word	0x00000690


	//   ....[6]....
        /*0080*/ 	.word	0x00000740


	//   ....[7]....
        /*0084*/ 	.word	0x000007f0


	//   ....[8]....
        /*0088*/ 	.word	0x000008a0


	//   ....[9]....
        /*008c*/ 	.word	0x00000950


	//   ....[10]....
        /*0090*/ 	.word	0x00000a00


	//   ....[11]....
        /*0094*/ 	.word	0x00000ab0


	//   ....[12]....
        /*0098*/ 	.word	0x00000b60


	//   ....[13]....
        /*009c*/ 	.word	0x00000c10


	//   ....[14]....
        /*00a0*/ 	.word	0x00000cc0


	//   ....[15]....
        /*00a4*/ 	.word	0x00000d90


	//   ....[16]....
        /*00a8*/ 	.word	0x00000f10


	//   ....[17]....
        /*00ac*/ 	.word	0x00000fc0


	//   ....[18]....
        /*00b0*/ 	.word	0x00001070


	//   ....[19]....
        /*00b4*/ 	.word	0x00001120


	//   ....[20]....
        /*00b8*/ 	.word	0x000011d0


	//   ....[21]....
        /*00bc*/ 	.word	0x00001280


	//   ....[22]....
        /*00c0*/ 	.word	0x00001330


	//   ....[23]....
        /*00c4*/ 	.word	0x000013e0


	//   ....[24]....
        /*00c8*/ 	.word	0x00001510


	//   ....[25]....
        /*00cc*/ 	.word	0x000015c0


	//   ....[26]....
        /*00d0*/ 	.word	0x00001670


	//   ....[27]....
        /*00d4*/ 	.word	0x00001720


	//   ....[28]....
        /*00d8*/ 	.word	0x00001850


	//   ....[29]....
        /*00dc*/ 	.word	0x00001920


	//   ....[30]....
        /*00e0*/ 	.word	0x000019e0


	//----- nvinfo : EIATTR_VRC_CTA_INIT_COUNT
	.align		4
.L_19:
        /*00e4*/ 	.byte	0x02, 0x4a
	.zero		1
	.zero		1


	//----- nvinfo : EIATTR_EXIT_INSTR_OFFSETS
	.align		4
        /*00e8*/ 	.byte	0x04, 0x1c
        /*00ea*/ 	.short	(.L_21 - .L_20)


	//   ....[0]....
.L_20:
        /*00ec*/ 	.word	0x00000070


	//   ....[1]....
        /*00f0*/ 	.word	0x000000a0


	//   ....[2]....
        /*00f4*/ 	.word	0x00001a70


	//----- nvinfo : EIATTR_CRS_STACK_SIZE
	.align		4
.L_21:
        /*00f8*/ 	.byte	0x04, 0x1e
        /*00fa*/ 	.short	(.L_23 - .L_22)
.L_22:
        /*00fc*/ 	.word	0x00000000


	//----- nvinfo : EIATTR_CBANK_PARAM_SIZE
	.align		4
.L_23:
        /*0100*/ 	.byte	0x03, 0x19
        /*0102*/ 	.short	0x0020


	//----- nvinfo : EIATTR_PARAM_CBANK
	.align		4
        /*0104*/ 	.byte	0x04, 0x0a
        /*0106*/ 	.short	(.L_25 - .L_24)
	.align		4
.L_24:
        /*0108*/ 	.word	index@(.nv.constant0._Z18matchPattern_gpu_1PjS_Piii)
        /*010c*/ 	.short	0x0380
        /*010e*/ 	.short	0x0020


	//----- nvinfo : EIATTR_SW_WAR
	.align		4
.L_25:
        /*0110*/ 	.byte	0x04, 0x36
        /*0112*/ 	.short	(.L_27 - .L_26)
.L_26:
        /*0114*/ 	.word	0x00000008
.L_27:


//--------------------- .nv.callgraph             --------------------------
	.section	.nv.callgraph,"",@"SHT_CUDA_CALLGRAPH"
	.align	4
	.sectionentsize	8
	.align		4
        /*0000*/ 	.word	0x00000000
	.align		4
        /*0004*/ 	.word	0xffffffff
	.align		4
        /*0008*/ 	.word	0x00000000
	.align		4
        /*000c*/ 	.word	0xfffffffe
	.align		4
        /*0010*/ 	.word	0x00000000
	.align		4
        /*0014*/ 	.word	0xfffffffd
	.align		4
        /*0018*/ 	.word	0x00000000
	.align		4
        /*001c*/ 	.word	0xfffffffc


//--------------------- .text._Z18matchPattern_gpu_1PjS_Piii --------------------------
	.section	.text._Z18matchPattern_gpu_1PjS_Piii,"ax",@progbits
	.align	128
        .global         _Z18matchPattern_gpu_1PjS_Piii
        .type           _Z18matchPattern_gpu_1PjS_Piii,@function
        .size           _Z18matchPattern_gpu_1PjS_Piii,(.L_x_68 - _Z18matchPattern_gpu_1PjS_Piii)
        .other          _Z18matchPattern_gpu_1PjS_Piii,@"STO_CUDA_ENTRY STV_DEFAULT"
_Z18matchPattern_gpu_1PjS_Piii:
.text._Z18matchPattern_gpu_1PjS_Piii:
[----:B------:R-:W-:Y:S01]  /*0000*/  LDC R1, c[0x0][0x37c] ;  /* 0x0000df00ff017b82 */ /* 0x000fe20000000800 */
[----:B------:R-:W0:Y:S07]  /*0010*/  S2R R0, SR_TID.X ;  /* 0x0000000000007919 */ /* 0x000e2e0000002100 */
[----:B------:R-:W0:Y:S01]  /*0020*/  S2UR UR4, SR_CTAID.X ;  /* 0x00000000000479c3 */ /* 0x000e220000002500 */
[----:B------:R-:W1:Y:S07]  /*0030*/  LDCU UR5, c[0x0][0x39c] ;  /* 0x00007380ff0577ac */ /* 0x000e6e0008000800 */
[----:B------:R-:W0:Y:S02]  /*0040*/  LDC R5, c[0x0][0x360] ;  /* 0x0000d800ff057b82 */ /* 0x000e240000000800 */
[----:B0-----:R-:W-:-:S05]  /*0050*/  IMAD R5, R5, UR4, R0 ;  /* 0x0000000405057c24 */ /* 0x001fca000f8e0200 */
[----:B-1----:R-:W-:-:S13]  /*0060*/  ISETP.GE.AND P0, PT, R5, UR5, PT ;  /* 0x0000000505007c0c */ /* 0x002fda000bf06270 */
[----:B------:R-:W-:Y:S05]  /*0070*/  @P0 EXIT ;  /* 0x000000000000094d */ /* 0x000fea0003800000 */
[----:B------:R-:W0:Y:S02]  /*0080*/  LDC R4, c[0x0][0x398] ;  /* 0x0000e600ff047b82 */ /* 0x000e240000000800 */
[----:B0-----:R-:W-:-:S13]  /*0090*/  ISETP.GE.AND P0, PT, R4, 0x1, PT ;  /* 0x000000010400780c */ /* 0x001fda0003f06270 */
[----:B------:R-:W-:Y:S05]  /*00a0*/  @!P0 EXIT ;  /* 0x000000000000894d */ /* 0x000fea0003800000 */
[----:B------:R-:W0:Y:S01]  /*00b0*/  LDC.64 R2, c[0x0][0x380] ;  /* 0x0000e000ff027b82 */ /* 0x000e220000000a00 */
[----:B------:R-:W1:Y:S01]  /*00c0*/  LDCU.64 UR6, c[0x0][0x388] ;  /* 0x00007100ff0677ac */ /* 0x000e620008000a00 */
[C---:B------:R-:W-:Y:S01]  /*00d0*/  LOP3.LUT R12, R4.reuse, 0xf, RZ, 0xc0, !PT ;  /* 0x0000000f040c7812 */ /* 0x040fe200078ec0ff */
[----:B------:R-:W-:Y:S01]  /*00e0*/  IMAD.MOV.U32 R14, RZ, RZ, RZ ;  /* 0x000000ffff0e7224 */ /* 0x000fe200078e00ff */
[----:B------:R-:W-:Y:S01]  /*00f0*/  LOP3.LUT R13, R4, 0x7, RZ, 0xc0, !PT ;  /* 0x00000007040d7812 */ /* 0x000fe200078ec0ff */
[----:B------:R-:W2:Y:S02]  /*0100*/  LDCU.64 UR4, c[0x0][0x390] ;  /* 0x00007200ff0477ac */ /* 0x000ea40008000a00 */
[----:B------:R-:W-:Y:S02]  /*0110*/  VIADD R0, R12, 0xffffffff ;  /* 0xffffffff0c007836 */ /* 0x000fe40000000000 */
[----:B------:R-:W-:Y:S01]  /*0120*/  VIADD R6, R13, 0xffffffff ;  /* 0xffffffff0d067836 */ /* 0x000fe20000000000 */
[----:B------:R-:W3:Y:S02]  /*0130*/  LDCU.64 UR8, c[0x0][0x358] ;  /* 0x00006b00ff0877ac */ /* 0x000ee40008000a00 */
[----:B------:R-:W-:-:S02]  /*0140*/  ISETP.GE.U32.AND P0, PT, R0, 0x7, PT ;  /* 0x000000070000780c */ /* 0x000fc40003f06070 */
[----:B------:R-:W-:Y:S02]  /*0150*/  LOP3.LUT R0, R4, 0x7ffffff0, RZ, 0xc0, !PT ;  /* 0x7ffffff004007812 */ /* 0x000fe400078ec0ff */
[----:B------:R-:W-:Y:S02]  /*0160*/  ISETP.GE.U32.AND P1, PT, R6, 0x3, PT ;  /* 0x000000030600780c */ /* 0x000fe40003f26070 */
[----:B------:R-:W-:Y:S01]  /*0170*/  LOP3.LUT R4, R4, 0x3, RZ, 0xc0, !PT ;  /* 0x0000000304047812 */ /* 0x000fe200078ec0ff */
[----:B-1----:R-:W-:Y:S02]  /*0180*/  UIADD3 UR6, UP0, UPT, UR6, 0x20, URZ ;  /* 0x0000002006067890 */ /* 0x002fe4000ff1e0ff */
[----:B--2---:R-:W-:Y:S01]  /*0190*/  UIADD3 UR4, UP1, UPT, UR4, 0x20, URZ ;  /* 0x0000002004047890 */ /* 0x004fe2000ff3e0ff */
[----:B0-----:R-:W-:Y:S01]  /*01a0*/  IMAD.WIDE R2, R5, 0x4, R2 ;  /* 0x0000000405027825 */ /* 0x001fe200078e0202 */
[----:B------:R-:W-:Y:S02]  /*01b0*/  UIADD3.X UR7, UPT, UPT, URZ, UR7, URZ, UP0, !UPT ;  /* 0x00000007ff077290 */ /* 0x000fe400087fe4ff */
[----:B------:R-:W-:Y:S01]  /*01c0*/  UIADD3.X UR5, UPT, UPT, URZ, UR5, URZ, UP1, !UPT ;  /* 0x00000005ff057290 */ /* 0x000fe20008ffe4ff */
[----:B---3--:R-:W-:-:S11]  /*01d0*/  IMAD.MOV R5, RZ, RZ, -R0 ;  /* 0x000000ffff057224 */ /* 0x008fd600078e0a00 */
.L_x_66:
[C---:B------:R-:W-:Y:S01]  /*01e0*/  ISETP.NE.AND P2, PT, R14.reuse, RZ, PT ;  /* 0x000000ff0e00720c */ /* 0x040fe20003f45270 */
[----:B------:R-:W2:Y:S01]  /*01f0*/  LDG.E R6, desc[UR8][R2.64] ;  /* 0x0000000802067981 */ /* 0x000ea2000c1e1900 */
[----:B0-----:R-:W0:Y:S11]  /*0200*/  LDCU UR10, c[0x0][0x398] ;  /* 0x00007300ff0a77ac */ /* 0x001e360008000800 */
[----:B------:R-:W2:Y:S01]  /*0210*/  @P2 LDG.E R8, desc[UR8][R2.64+0x4] ;  /* 0x0000040802082981 */ /* 0x000ea2000c1e1900 */
[----:B-1----:R-:W-:-:S02]  /*0220*/  @P2 IMAD.SHL.U32 R9, R14, 0x8, RZ ;  /* 0x000000080e092824 */ /* 0x002fc400078e00ff */
[----:B------:R-:W-:Y:S01]  /*0230*/  IMAD.MOV.U32 R7, RZ, RZ, RZ ;  /* 0x000000ffff077224 */ /* 0x000fe200078e00ff */
[----:B0-----:R-:W-:Y:S02]  /*0240*/  UISETP.GE.U32.AND UP0, UPT, UR10, 0x10, UPT ;  /* 0x000000100a00788c */ /* 0x001fe4000bf06070 */
[----:B--2---:R-:W-:-:S07]  /*0250*/  @P2 SHF.R.W.U32 R6, R6, R9, R8 ;  /* 0x0000000906062219 */ /* 0x004fce0000001e08 */
[----:B------:R-:W-:Y:S05]  /*0260*/  BRA.U !UP0, `(.L_x_0) ;  /* 0x0000000908f87547 */ /* 0x000fea000b800000 */
[----:B------:R-:W-:Y:S02]  /*0270*/  IMAD.U32 R10, RZ, RZ, UR4 ;  /* 0x00000004ff0a7e24 */ /* 0x000fe4000f8e00ff */
[----:B------:R-:W-:Y:S02]  /*0280*/  IMAD.U32 R15, RZ, RZ, UR5 ;  /* 0x00000005ff0f7e24 */ /* 0x000fe4000f8e00ff */
[----:B------:R-:W-:Y:S02]  /*0290*/  IMAD.U32 R8, RZ, RZ, UR6 ;  /* 0x00000006ff087e24 */ /* 0x000fe4000f8e00ff */
[----:B------:R-:W-:Y:S02]  /*02a0*/  IMAD.U32 R9, RZ, RZ, UR7 ;  /* 0x00000007ff097e24 */ /* 0x000fe4000f8e00ff */
[----:B------:R-:W-:-:S07]  /*02b0*/  IMAD.MOV.U32 R7, RZ, RZ, R5 ;  /* 0x000000ffff077224 */ /* 0x000fce00078e0005 */
.L_x_33:
[----:B------:R-:W2:Y:S01]  /*02c0*/  LDG.E R11, desc[UR8][R8.64+-0x20] ;  /* 0xffffe008080b7981 */ /* 0x000ea2000c1e1900 */
[----:B------:R-:W-:Y:S01]  /*02d0*/  BSSY.RECONVERGENT B0, `(.L_x_1) ;  /* 0x000000a000007945 */ /* 0x000fe20003800200 */
[----:B--2---:R-:W-:Y:S01]  /*02e0*/  ISETP.NE.AND P2, PT, R6, R11, PT ;  /* 0x0000000b0600720c */ /* 0x004fe20003f45270 */
[----:B------:R-:W-:-:S12]  /*02f0*/  IMAD.MOV.U32 R11, RZ, RZ, R15 ;  /* 0x000000ffff0b7224 */ /* 0x000fd800078e000f */
[----:B------:R-:W-:Y:S05]  /*0300*/  @P2 BRA `(.L_x_2) ;  /* 0x0000000000182947 */ /* 0x000fea0003800000 */
[----:B------:R-:W0:Y:S01]  /*0310*/  S2R R16, SR_LANEID ;  /* 0x0000000000107919 */ /* 0x000e220000000000 */
[----:B------:R-:W-:Y:S02]  /*0320*/  VOTEU.ANY UR10, UPT, PT ;  /* 0x00000000000a7886 */ /* 0x000fe400038e0100 */
[----:B------:R-:W-:Y:S02]  /*0330*/  UFLO.U32 UR11, UR10 ;  /* 0x0000000a000b72bd */ /* 0x000fe400080e0000 */
[----:B------:R-:W1:Y:S04]  /*0340*/  POPC R15, UR10 ;  /* 0x0000000a000f7d09 */ /* 0x000e680008000000 */
[----:B0-----:R-:W-:-:S13]  /*0350*/  ISETP.EQ.U32.AND P2, PT, R16, UR11, PT ;  /* 0x0000000b10007c0c */ /* 0x001fda000bf42070 */
[----:B-1----:R0:W-:Y:S02]  /*0360*/  @P2 REDG.E.ADD.STRONG.GPU desc[UR8][R10.64+-0x20], R15 ;  /* 0xffffe00f0a00298e */ /* 0x0021e4000c12e108 */
.L_x_2:
[----:B------:R-:W-:Y:S05]  /*0370*/  BSYNC.RECONVERGENT B0 ;  /* 0x0000000000007941 */ /* 0x000fea0003800200 */
.L_x_1:
[----:B0-----:R-:W2:Y:S01]  /*0380*/  LDG.E R15, desc[UR8][R8.64+-0x1c] ;  /* 0xffffe408080f7981 */ /* 0x001ea2000c1e1900 */
[----:B------:R-:W-:Y:S01]  /*0390*/  BSSY.RECONVERGENT B0, `(.L_x_3) ;  /* 0x0000009000007945 */ /* 0x000fe20003800200 */
[----:B--2---:R-:W-:-:S13]  /*03a0*/  ISETP.NE.AND P2, PT, R6, R15, PT ;  /* 0x0000000f0600720c */ /* 0x004fda0003f45270 */
[----:B------:R-:W-:Y:S05]  /*03b0*/  @P2 BRA `(.L_x_4) ;  /* 0x0000000000182947 */ /* 0x000fea0003800000 */
[----:B------:R-:W0:Y:S01]  /*03c0*/  S2R R16, SR_LANEID ;  /* 0x0000000000107919 */ /* 0x000e220000000000 */
[----:B------:R-:W-:Y:S02]  /*03d0*/  VOTEU.ANY UR10, UPT, PT ;  /* 0x00000000000a7886 */ /* 0x000fe400038e0100 */
[----:B------:R-:W-:Y:S02]  /*03e0*/  UFLO.U32 UR11, UR10 ;  /* 0x0000000a000b72bd */ /* 0x000fe400080e0000 */
[----:B------:R-:W1:Y:S04]  /*03f0*/  POPC R15, UR10 ;  /* 0x0000000a000f7d09 */ /* 0x000e680008000000 */
[----:B0-----:R-:W-:-:S13]  /*0400*/  ISETP.EQ.U32.AND P2, PT, R16, UR11, PT ;  /* 0x0000000b10007c0c */ /* 0x001fda000bf42070 */
[----:B-1----:R0:W-:Y:S02]  /*0410*/  @P2 REDG.E.ADD.STRONG.GPU desc[UR8][R10.64+-0x1c], R15 ;  /* 0xffffe40f0a00298e */ /* 0x0021e4000c12e108 */
.L_x_4:
[----:B------:R-:W-:Y:S05]  /*0420*/  BSYNC.RECONVERGENT B0 ;  /* 0x0000000000007941 */ /* 0x000fea0003800200 */
.L_x_3:
        /* <DEDUP_REMOVED lines=10> */
.L_x_6:
[----:B------:R-:W-:Y:S05]  /*04d0*/  BSYNC.RECONVERGENT B0 ;  /* 0x0000000000007941 */ /* 0x000fea0003800200 */
.L_x_5:
        /* <DEDUP_REMOVED lines=10> */
.L_x_8:
[----:B------:R-:W-:Y:S05]  /*0580*/  BSYNC.RECONVERGENT B0 ;  /* 0x0000000000007941 */ /* 0x000fea0003800200 */
.L_x_7:
        /* <DEDUP_REMOVED lines=10> */
.L_x_10:
[----:B------:R-:W-:Y:S05]  /*0630*/  BSYNC.RECONVERGENT B0 ;  /* 0x0000000000007941 */ /* 0x000fea0003800200 */
.L_x_9:
        /* <DEDUP_REMOVED lines=10> */
.L_x_12:
[----:B------:R-:W-:Y:S05]  /*06e0*/  BSYNC.RECONVERGENT B0 ;  /* 0x0000000000007941 */ /* 0x000fea0003800200 */
.L_x_11:
        /* <DEDUP_REMOVED lines=10> */
.L_x_14:
[----:B------:R-:W-:Y:S05]  /*0790*/  BSYNC.RECONVERGENT B0 ;  /* 0x0000000000007941 */ /* 0x000fea0003800200 */
.L_x_13:
        /* <DEDUP_REMOVED lines=10> */
.L_x_16:
[----:B------:R-:W-:Y:S05]  /*0840*/  BSYNC.RECONVERGENT B0 ;  /* 0x0000000000007941 */ /* 0x000fea0003800200 */
.L_x_15:
        /* <DEDUP_REMOVED lines=10> */
.L_x_18:
[----:B------:R-:W-:Y:S05]  /*08f0*/  BSYNC.RECONVERGENT B0 ;  /* 0x0000000000007941 */ /* 0x000fea0003800200 */
.L_x_17:
        /* <DEDUP_REMOVED lines=10> */
.L_x_20:
[----:B------:R-:W-:Y:S05]  /*09a0*/  BSYNC.RECONVERGENT B0 ;  /* 0x0000000000007941 */ /* 0x000fea0003800200 */
.L_x_19:
        /* <DEDUP_REMOVED lines=10> */
.L_x_22:
[----:B------:R-:W-:Y:S05]  /*0a50*/  BSYNC.RECONVERGENT B0 ;  /* 0x0000000000007941 */ /* 0x000fea0003800200 */
.L_x_21:
        /* <DEDUP_REMOVED lines=10> */
.L_x_24:
[----:B------:R-:W-:Y:S05]  /*0b00*/  BSYNC.RECONVERGENT B0 ;  /* 0x0000000000007941 */ /* 0x000fea0003800200 */
.L_x_23:
        /* <DEDUP_REMOVED lines=10> */
.L_x_26:
[----:B------:R-:W-:Y:S05]  /*0bb0*/  BSYNC.RECONVERGENT B0 ;  /* 0x0000000000007941 */ /* 0x000fea0003800200 */
.L_x_25:
        /* <DEDUP_REMOVED lines=10> */
.L_x_28:
[----:B------:R-:W-:Y:S05]  /*0c60*/  BSYNC.RECONVERGENT B0 ;  /* 0x0000000000007941 */ /* 0x000fea0003800200 */
.L_x_27:
        /* <DEDUP_REMOVED lines=10> */
.L_x_30:
[----:B------:R-:W-:Y:S05]  /*0d10*/  BSYNC.RECONVERGENT B0 ;  /* 0x0000000000007941 */ /* 0x000fea0003800200 */
.L_x_29:
[----:B0-----:R-:W2:Y:S01]  /*0d20*/  LDG.E R15, desc[UR8][R8.64+0x1c] ;  /* 0x00001c08080f7981 */ /* 0x001ea2000c1e1900 */
[----:B------:R-:W-:Y:S01]  /*0d30*/  VIADD R7, R7, 0x10 ;  /* 0x0000001007077836 */ /* 0x000fe20000000000 */
[----:B------:R-:W-:Y:S04]  /*0d40*/  BSSY.RECONVERGENT B0, `(.L_x_31) ;  /* 0x000000a000007945 */ /* 0x000fe80003800200 */
[----:B------:R-:W-:Y:S02]  /*0d50*/  ISETP.NE.AND P2, PT, R7, RZ, PT ;  /* 0x000000ff0700720c */ /* 0x000fe40003f45270 */
        /* <DEDUP_REMOVED lines=8> */
.L_x_32:
[----:B------:R-:W-:Y:S05]  /*0de0*/  BSYNC.RECONVERGENT B0 ;  /* 0x0000000000007941 */ /* 0x000fea0003800200 */
.L_x_31:
[----:B------:R-:W-:Y:S02]  /*0df0*/  IADD3 R8, P3, PT, R8, 0x40, RZ ;  /* 0x0000004008087810 */ /* 0x000fe40007f7e0ff */
[----:B0-----:R-:W-:-:S03]  /*0e00*/  IADD3 R10, P4, PT, R10, 0x40, RZ ;  /* 0x000000400a0a7810 */ /* 0x001fc60007f9e0ff */
[----:B------:R-:W-:Y:S02]  /*0e10*/  IMAD.X R9, RZ, RZ, R9, P3 ;  /* 0x000000ffff097224 */ /* 0x000fe400018e0609 */
[----:B------:R-:W-:Y:S01]  /*0e20*/  IMAD.X R15, RZ, RZ, R11, P4 ;  /* 0x000000ffff0f7224 */ /* 0x000fe200020e060b */
[----:B------:R-:W-:Y:S07]  /*0e30*/  @P2 BRA `(.L_x_33) ;  /* 0xfffffff400202947 */ /* 0x000fee000383ffff */
[----:B------:R-:W-:-:S07]  /*0e40*/  IMAD.MOV.U32 R7, RZ, RZ, R0 ;  /* 0x000000ffff077224 */ /* 0x000fce00078e0000 */
.L_x_0:
[----:B------:R-:W-:-:S13]  /*0e50*/  ISETP.NE.AND P2, PT, R12, RZ, PT ;  /* 0x000000ff0c00720c */ /* 0x000fda0003f45270 */
[----:B------:R-:W-:Y:S05]  /*0e60*/  @!P2 BRA `(.L_x_34) ;  /* 0x0000000800f4a947 */ /* 0x000fea0003800000 */
[----:B------:R-:W-:Y:S05]  /*0e70*/  @!P0 BRA `(.L_x_35) ;  /* 0x0000000400748947 */ /* 0x000fea0003800000 */
[----:B------:R-:W0:Y:S08]  /*0e80*/  LDC.64 R8, c[0x0][0x388] ;  /* 0x0000e200ff087b82 */ /* 0x000e300000000a00 */
[----:B------:R-:W1:Y:S01]  /*0e90*/  LDC.64 R10, c[0x0][0x390] ;  /* 0x0000e400ff0a7b82 */ /* 0x000e620000000a00 */
[----:B0-----:R-:W-:-:S05]  /*0ea0*/  IMAD.WIDE.U32 R8, R7, 0x4, R8 ;  /* 0x0000000407087825 */ /* 0x001fca00078e0008 */
[----:B------:R-:W2:Y:S01]  /*0eb0*/  LDG.E R15, desc[UR8][R8.64] ;  /* 0x00000008080f7981 */ /* 0x000ea2000c1e1900 */
[----:B------:R-:W-:Y:S01]  /*0ec0*/  BSSY.RECONVERGENT B0, `(.L_x_36) ;  /* 0x000000a000007945 */ /* 0x000fe20003800200 */
[----:B-1----:R-:W-:Y:S01]  /*0ed0*/  IMAD.WIDE.U32 R10, R7, 0x4, R10 ;  /* 0x00000004070a7825 */ /* 0x002fe200078e000a */
        /* <DEDUP_REMOVED lines=8> */
.L_x_37:
[----:B------:R-:W-:Y:S05]  /*0f60*/  BSYNC.RECONVERGENT B0 ;  /* 0x0000000000007941 */ /* 0x000fea0003800200 */
.L_x_36:
        /* <DEDUP_REMOVED lines=10> */
.L_x_39:
[----:B------:R-:W-:Y:S05]  /*1010*/  BSYNC.RECONVERGENT B0 ;  /* 0x0000000000007941 */ /* 0x000fea0003800200 */
.L_x_38:
        /* <DEDUP_REMOVED lines=10> */
.L_x_41:
[----:B------:R-:W-:Y:S05]  /*10c0*/  BSYNC.RECONVERGENT B0 ;  /* 0x0000000000007941 */ /* 0x000fea0003800200 */
.L_x_40:
        /* <DEDUP_REMOVED lines=10> */
.L_x_43:
[----:B------:R-:W-:Y:S05]  /*1170*/  BSYNC.RECONVERGENT B0 ;  /* 0x0000000000007941 */ /* 0x000fea0003800200 */
.L_x_42:
        /* <DEDUP_REMOVED lines=10> */
.L_x_45:
[----:B------:R-:W-:Y:S05]  /*1220*/  BSYNC.RECONVERGENT B0 ;  /* 0x0000000000007941 */ /* 0x000fea0003800200 */
.L_x_44:
        /* <DEDUP_REMOVED lines=10> */
.L_x_47:
[----:B------:R-:W-:Y:S05]  /*12d0*/  BSYNC.RECONVERGENT B0 ;  /* 0x0000000000007941 */ /* 0x000fea0003800200 */
.L_x_46:
        /* <DEDUP_REMOVED lines=10> */
.L_x_49:
[----:B------:R-:W-:Y:S05]  /*1380*/  BSYNC.RECONVERGENT B0 ;  /* 0x0000000000007941 */ /* 0x000fea0003800200 */
.L_x_48:
[----:B------:R-:W2:Y:S01]  /*1390*/  LDG.E R9, desc[UR8][R8.64+0x1c] ;  /* 0x00001c0808097981 */ /* 0x000ea2000c1e1900 */
[----:B------:R-:W-:Y:S01]  /*13a0*/  BSSY.RECONVERGENT B0, `(.L_x_50) ;  /* 0x0000009000007945 */ /* 0x000fe20003800200 */
[----:B--2---:R-:W-:-:S13]  /*13b0*/  ISETP.NE.AND P2, PT, R6, R9, PT ;  /* 0x000000090600720c */ /* 0x004fda0003f45270 */
[----:B------:R-:W-:Y:S05]  /*13c0*/  @P2 BRA `(.L_x_51) ;  /* 0x0000000000182947 */ /* 0x000fea0003800000 */
[----:B------:R-:W1:Y:S01]  /*13d0*/  S2R R8, SR_LANEID ;  /* 0x0000000000087919 */ /* 0x000e620000000000 */
[----:B------:R-:W-:Y:S02]  /*13e0*/  VOTEU.ANY UR10, UPT, PT ;  /* 0x00000000000a7886 */ /* 0x000fe400038e0100 */
[----:B------:R-:W-:Y:S02]  /*13f0*/  UFLO.U32 UR11, UR10 ;  /* 0x0000000a000b72bd */ /* 0x000fe400080e0000 */
[----:B------:R-:W2:Y:S04]  /*1400*/  POPC R9, UR10 ;  /* 0x0000000a00097d09 */ /* 0x000ea80008000000 */
[----:B-1----:R-:W-:-:S13]  /*1410*/  ISETP.EQ.U32.AND P2, PT, R8, UR11, PT ;  /* 0x0000000b08007c0c */ /* 0x002fda000bf42070 */
[----:B--2---:R1:W-:Y:S02]  /*1420*/  @P2 REDG.E.ADD.STRONG.GPU desc[UR8][R10.64+0x1c], R9 ;  /* 0x00001c090a00298e */ /* 0x0043e4000c12e108 */
.L_x_51:
[----:B------:R-:W-:Y:S05]  /*1430*/  BSYNC.RECONVERGENT B0 ;  /* 0x0000000000007941 */ /* 0x000fea0003800200 */
.L_x_50:
[----:B------:R-:W-:-:S07]  /*1440*/  VIADD R7, R7, 0x8 ;  /* 0x0000000807077836 */ /* 0x000fce0000000000 */
.L_x_35:
[----:B------:R-:W-:-:S13]  /*1450*/  ISETP.NE.AND P2, PT, R13, RZ, PT ;  /* 0x000000ff0d00720c */ /* 0x000fda0003f45270 */
[----:B------:R-:W-:Y:S05]  /*1460*/  @!P2 BRA `(.L_x_34) ;  /* 0x000000040074a947 */ /* 0x000fea0003800000 */
[----:B------:R-:W-:Y:S05]  /*1470*/  @!P1 BRA `(.L_x_52) ;  /* 0x0000000000c49947 */ /* 0x000fea0003800000 */
[----:B-1----:R-:W1:Y:S08]  /*1480*/  LDC.64 R8, c[0x0][0x388] ;  /* 0x0000e200ff087b82 */ /* 0x002e700000000a00 */
[----:B0-----:R-:W0:Y:S01]  /*1490*/  LDC.64 R10, c[0x0][0x390] ;  /* 0x0000e400ff0a7b82 */ /* 0x001e220000000a00 */
[----:B-1----:R-:W-:-:S05]  /*14a0*/  IMAD.WIDE.U32 R8, R7, 0x4, R8 ;  /* 0x0000000407087825 */ /* 0x002fca00078e0008 */
[----:B------:R-:W2:Y:S01]  /*14b0*/  LDG.E R15, desc[UR8][R8.64] ;  /* 0x00000008080f7981 */ /* 0x000ea2000c1e1900 */
[----:B------:R-:W-:Y:S01]  /*14c0*/  BSSY.RECONVERGENT B0, `(.L_x_53) ;  /* 0x000000a000007945 */ /* 0x000fe20003800200 */
[----:B0-----:R-:W-:Y:S01]  /*14d0*/  IMAD.WIDE.U32 R10, R7, 0x4, R10 ;  /* 0x00000004070a7825 */ /* 0x001fe200078e000a */
        /* <DEDUP_REMOVED lines=8> */
.L_x_54:
[----:B------:R-:W-:Y:S05]  /*1560*/  BSYNC.RECONVERGENT B0 ;  /* 0x0000000000007941 */ /* 0x000fea0003800200 */
.L_x_53:
        /* <DEDUP_REMOVED lines=10> */
.L_x_56:
[----:B------:R-:W-:Y:S05]  /*1610*/  BSYNC.RECONVERGENT B0 ;  /* 0x0000000000007941 */ /* 0x000fea0003800200 */
.L_x_55:
        /* <DEDUP_REMOVED lines=10> */
.L_x_58:
[----:B------:R-:W-:Y:S05]  /*16c0*/  BSYNC.RECONVERGENT B0 ;  /* 0x0000000000007941 */ /* 0x000fea0003800200 */
.L_x_57:
        /* <DEDUP_REMOVED lines=10> */
.L_x_60:
[----:B------:R-:W-:Y:S05]  /*1770*/  BSYNC.RECONVERGENT B0 ;  /* 0x0000000000007941 */ /* 0x000fea0003800200 */
.L_x_59:
[----:B------:R-:W-:-:S07]  /*1780*/  VIADD R7, R7, 0x4 ;  /* 0x0000000407077836 */ /* 0x000fce0000000000 */
.L_x_52:
[----:B------:R-:W-:-:S13]  /*1790*/  ISETP.NE.AND P2, PT, R4, RZ, PT ;  /* 0x000000ff0400720c */ /* 0x000fda0003f45270 */
[----:B------:R-:W-:Y:S05]  /*17a0*/  @!P2 BRA `(.L_x_34) ;  /* 0x0000000000a4a947 */ /* 0x000fea0003800000 */
[----:B-1----:R-:W1:Y:S08]  /*17b0*/  LDC.64 R8, c[0x0][0x388] ;  /* 0x0000e200ff087b82 */ /* 0x002e700000000a00 */
[----:B0-----:R-:W0:Y:S01]  /*17c0*/  LDC.64 R10, c[0x0][0x390] ;  /* 0x0000e400ff0a7b82 */ /* 0x001e220000000a00 */
[----:B-1----:R-:W-:-:S05]  /*17d0*/  IMAD.WIDE.U32 R8, R7, 0x4, R8 ;  /* 0x0000000407087825 */ /* 0x002fca00078e0008 */
[----:B------:R-:W2:Y:S01]  /*17e0*/  LDG.E R15, desc[UR8][R8.64] ;  /* 0x00000008080f7981 */ /* 0x000ea2000c1e1900 */
[----:B------:R-:W-:Y:S01]  /*17f0*/  BSSY.RECONVERGENT B0, `(.L_x_61) ;  /* 0x000000b000007945 */ /* 0x000fe20003800200 */
[----:B------:R-:W-:Y:S01]  /*1800*/  ISETP.NE.AND P3, PT, R4, 0x1, PT ;  /* 0x000000010400780c */ /* 0x000fe20003f65270 */
        /* <DEDUP_REMOVED lines=9> */
.L_x_62:
[----:B------:R-:W-:Y:S05]  /*18a0*/  BSYNC.RECONVERGENT B0 ;  /* 0x0000000000007941 */ /* 0x000fea0003800200 */
.L_x_61:
[----:B------:R-:W-:Y:S05]  /*18b0*/  @!P3 BRA `(.L_x_34) ;  /* 0x000000000060b947 */ /* 0x000fea0003800000 */
[----:B0-----:R-:W2:Y:S01]  /*18c0*/  LDG.E R7, desc[UR8][R8.64+0x4] ;  /* 0x0000040808077981 */ /* 0x001ea2000c1e1900 */
[----:B------:R-:W-:Y:S01]  /*18d0*/  BSSY.RECONVERGENT B0, `(.L_x_63) ;  /* 0x000000a000007945 */ /* 0x000fe20003800200 */
[----:B------:R-:W-:Y:S02]  /*18e0*/  ISETP.NE.AND P3, PT, R4, 0x2, PT ;  /* 0x000000020400780c */ /* 0x000fe40003f65270 */
        /* <DEDUP_REMOVED lines=8> */
.L_x_64:
[----:B------:R-:W-:Y:S05]  /*1970*/  BSYNC.RECONVERGENT B0 ;  /* 0x0000000000007941 */ /* 0x000fea0003800200 */
.L_x_63:
[----:B------:R-:W-:Y:S05]  /*1980*/  @!P3 BRA `(.L_x_34) ;  /* 0x00000000002cb947 */ /* 0x000fea0003800000 */
[----:B------:R-:W2:Y:S01]  /*1990*/  LDG.E R9, desc[UR8][R8.64+0x8] ;  /* 0x0000080808097981 */ /* 0x000ea2000c1e1900 */
[----:B------:R-:W-:Y:S01]  /*19a0*/  BSSY.RECONVERGENT B0, `(.L_x_34) ;  /* 0x0000009000007945 */ /* 0x000fe20003800200 */
[----:B--2---:R-:W-:-:S13]  /*19b0*/  ISETP.NE.AND P2, PT, R6, R9, PT ;  /* 0x000000090600720c */ /* 0x004fda0003f45270 */
[----:B------:R-:W-:Y:S05]  /*19c0*/  @P2 BRA `(.L_x_65) ;  /* 0x0000000000182947 */ /* 0x000fea0003800000 */
[----:B------:R-:W1:Y:S01]  /*19d0*/  S2R R6, SR_LANEID ;  /* 0x0000000000067919 */ /* 0x000e620000000000 */
[----:B------:R-:W-:Y:S02]  /*19e0*/  VOTEU.ANY UR10, UPT, PT ;  /* 0x00000000000a7886 */ /* 0x000fe400038e0100 */
[----:B------:R-:W-:Y:S02]  /*19f0*/  UFLO.U32 UR11, UR10 ;  /* 0x0000000a000b72bd */ /* 0x000fe400080e0000 */
[----:B0-----:R-:W0:Y:S04]  /*1a00*/  POPC R7, UR10 ;  /* 0x0000000a00077d09 */ /* 0x001e280008000000 */
[----:B-1----:R-:W-:-:S13]  /*1a10*/  ISETP.EQ.U32.AND P2, PT, R6, UR11, PT ;  /* 0x0000000b06007c0c */ /* 0x002fda000bf42070 */
[----:B0-----:R1:W-:Y:S02]  /*1a20*/  @P2 REDG.E.ADD.STRONG.GPU desc[UR8][R10.64+0x8], R7 ;  /* 0x000008070a00298e */ /* 0x0013e4000c12e108 */
.L_x_65:
[----:B------:R-:W-:Y:S05]  /*1a30*/  BSYNC.RECONVERGENT B0 ;  /* 0x0000000000007941 */ /* 0x000fea0003800200 */
.L_x_34:
[----:B------:R-:W-:-:S05]  /*1a40*/  VIADD R14, R14, 0x1 ;  /* 0x000000010e0e7836 */ /* 0x000fca0000000000 */
[----:B------:R-:W-:-:S13]  /*1a50*/  ISETP.NE.AND P2, PT, R14, 0x4, PT ;  /* 0x000000040e00780c */ /* 0x000fda0003f45270 */
[----:B------:R-:W-:Y:S05]  /*1a60*/  @P2 BRA `(.L_x_66) ;  /* 0xffffffe400dc2947 */ /* 0x000fea000383ffff */
[----:B------:R-:W-:Y:S05]  /*1a70*/  EXIT ;  /* 0x000000000000794d */ /* 0x000fea0003800000 */
.L_x_67:
[----:B------:R-:W-:-:S00]  /*1a80*/  BRA `(.L_x_67) ;  /* 0xfffffffc00fc7947 */ /* 0x000fc0000383ffff */
[----:B------:R-:W-:-:S00]  /*1a90*/  NOP ;  /* 0x0000000000007918 */ /* 0x000fc00000000000 */
        /* <DEDUP_REMOVED lines=14> */
.L_x_68:


//--------------------- .nv.shared.reserved.0     --------------------------
	.section	.nv.shared.reserved.0,"aw",@nobits
	.weak		__nv_reservedSMEM_offset_0_alias
	.size		__nv_reservedSMEM_offset_0_alias, 0, 64
	.other		__nv_reservedSMEM_offset_0_alias,@"STO_CUDA_RESERVED_SHARED STV_DEFAULT"
__nv_reservedSMEM_offset_0_alias:
	.zero		0
	.zero		64


//--------------------- .nv.constant0._Z18matchPattern_gpu_1PjS_Piii --------------------------
	.section	.nv.constant0._Z18matchPattern_gpu_1PjS_Piii,"a",@progbits
	.sectionflags	@""
	.align	4
.nv.constant0._Z18matchPattern_gpu_1PjS_Piii:
	.zero		928


//--------------------- SYMBOLS --------------------------

	.type		.nv.reservedSmem.offset0,@object
	.size		.nv.reservedSmem.offset0,0x4
